	.headerflags	@"EF_CUDA_TEXMODE_UNIFIED EF_CUDA_64BIT_ADDRESS EF_CUDA_ACCELERATORS EF_CUDA_SM90 EF_CUDA_VIRTUAL_SM(EF_CUDA_SM90)"
	.elftype	@"ET_EXEC"


//--------------------- .nv.info                  --------------------------
	.section	.nv.info,"",@"SHT_CUDA_INFO"
	.align	4


	//----- nvinfo : EIATTR_REGCOUNT
	.align		4
        /*0000*/ 	.byte	0x04, 0x2f
        /*0002*/ 	.short	(.L_1 - .L_0)
	.align		4
.L_0:
        /*0004*/ 	.word	index@(triton_poi_fused_add_convolution_relu_25)
        /*0008*/ 	.word	0x00000011


	//----- nvinfo : EIATTR_MIN_STACK_SIZE
	.align		4
.L_1:
        /*000c*/ 	.byte	0x04, 0x12
        /*000e*/ 	.short	(.L_3 - .L_2)
	.align		4
.L_2:
        /*0010*/ 	.word	index@(triton_poi_fused_add_convolution_relu_25)
        /*0014*/ 	.word	0x00000000


	//----- nvinfo : EIATTR_FRAME_SIZE
	.align		4
.L_3:
        /*0018*/ 	.byte	0x04, 0x11
        /*001a*/ 	.short	(.L_5 - .L_4)
	.align		4
.L_4:
        /*001c*/ 	.word	index@(triton_poi_fused_add_convolution_relu_25)
        /*0020*/ 	.word	0x00000000


	//----- nvinfo : EIATTR_MIN_STACK_SIZE
	.align		4
.L_5:
        /*0024*/ 	.byte	0x04, 0x12
        /*0026*/ 	.short	(.L_7 - .L_6)
	.align		4
.L_6:
        /*0028*/ 	.word	index@(triton_poi_fused_add_convolution_relu_25)
        /*002c*/ 	.word	0x00000000
.L_7:


//--------------------- .nv.info.triton_poi_fused_add_convolution_relu_25 --------------------------
	.section	.nv.info.triton_poi_fused_add_convolution_relu_25,"",@"SHT_CUDA_INFO"
	.sectionflags	@""
	.align	4


	//----- nvinfo : EIATTR_CUDA_API_VERSION
	.align		4
        /*0000*/ 	.byte	0x04, 0x37
        /*0002*/ 	.short	(.L_9 - .L_8)
.L_8:
        /*0004*/ 	.word	0x0000007c


	//----- nvinfo : EIATTR_KPARAM_INFO
	.align		4
.L_9:
        /*0008*/ 	.byte	0x04, 0x17
        /*000a*/ 	.short	(.L_11 - .L_10)
.L_10:
        /*000c*/ 	.word	0x00000000
        /*0010*/ 	.short	0x0005
        /*0012*/ 	.short	0x0028
        /*0014*/ 	.byte	0x00, 0xf0, 0x11, 0x00


	//----- nvinfo : EIATTR_KPARAM_INFO
	.align		4
.L_11:
        /*0018*/ 	.byte	0x04, 0x17
        /*001a*/ 	.short	(.L_13 - .L_12)
.L_12:
        /*001c*/ 	.word	0x00000000
        /*0020*/ 	.short	0x0004
        /*0022*/ 	.short	0x0020
        /*0024*/ 	.byte	0x00, 0xf4, 0x21, 0x00


	//----- nvinfo : EIATTR_KPARAM_INFO
	.align		4
.L_13:
        /*0028*/ 	.byte	0x04, 0x17
        /*002a*/ 	.short	(.L_15 - .L_14)
.L_14:
        /*002c*/ 	.word	0x00000000
        /*0030*/ 	.short	0x0003
        /*0032*/ 	.short	0x0018
        /*0034*/ 	.byte	0x00, 0xf4, 0x21, 0x00


	//----- nvinfo : EIATTR_KPARAM_INFO
	.align		4
.L_15:
        /*0038*/ 	.byte	0x04, 0x17
        /*003a*/ 	.short	(.L_17 - .L_16)
.L_16:
        /*003c*/ 	.word	0x00000000
        /*0040*/ 	.short	0x0002
        /*0042*/ 	.short	0x0010
        /*0044*/ 	.byte	0x00, 0xf4, 0x21, 0x00


	//----- nvinfo : EIATTR_KPARAM_INFO
	.align		4
.L_17:
        /*0048*/ 	.byte	0x04, 0x17
        /*004a*/ 	.short	(.L_19 - .L_18)
.L_18:
        /*004c*/ 	.word	0x00000000
        /*0050*/ 	.short	0x0001
        /*0052*/ 	.short	0x0008
        /*0054*/ 	.byte	0x00, 0xf4, 0x21, 0x00


	//----- nvinfo : EIATTR_KPARAM_INFO
	.align		4
.L_19:
        /*0058*/ 	.byte	0x04, 0x17
        /*005a*/ 	.short	(.L_21 - .L_20)
.L_20:
        /*005c*/ 	.word	0x00000000
        /*0060*/ 	.short	0x0000
        /*0062*/ 	.short	0x0000
        /*0064*/ 	.byte	0x00, 0xf4, 0x21, 0x00


	//----- nvinfo : EIATTR_SPARSE_MMA_MASK
	.align		4
.L_21:
        /*0068*/ 	.byte	0x03, 0x50
        /*006a*/ 	.short	0x0000


	//----- nvinfo : EIATTR_MAXREG_COUNT
	.align		4
        /*006c*/ 	.byte	0x03, 0x1b
        /*006e*/ 	.short	0x00ff


	//----- nvinfo : EIATTR_EXIT_INSTR_OFFSETS
	.align		4
        /*0070*/ 	.byte	0x04, 0x1c
        /*0072*/ 	.short	(.L_23 - .L_22)


	//   ....[0]....
.L_22:
        /*0074*/ 	.word	0x00000270


	//----- nvinfo : EIATTR_REQNTID
	.align		4
.L_23:
        /*0078*/ 	.byte	0x04, 0x10
        /*007a*/ 	.short	(.L_25 - .L_24)
.L_24:
        /*007c*/ 	.word	0x00000080
        /*0080*/ 	.word	0x00000001
        /*0084*/ 	.word	0x00000001


	//----- nvinfo : EIATTR_CBANK_PARAM_SIZE
	.align		4
.L_25:
        /*0088*/ 	.byte	0x03, 0x19
        /*008a*/ 	.short	0x002c


	//----- nvinfo : EIATTR_PARAM_CBANK
	.align		4
        /*008c*/ 	.byte	0x04, 0x0a
        /*008e*/ 	.short	(.L_27 - .L_26)
	.align		4
.L_26:
        /*0090*/ 	.word	index@(.nv.constant0.triton_poi_fused_add_convolution_relu_25)
        /*0094*/ 	.short	0x0210
        /*0096*/ 	.short	0x002c


	//----- nvinfo : EIATTR_SW_WAR
	.align		4
.L_27:
        /*0098*/ 	.byte	0x04, 0x36
        /*009a*/ 	.short	(.L_29 - .L_28)
.L_28:
        /*009c*/ 	.word	0x00000008
.L_29:


//--------------------- .nv.callgraph             --------------------------
	.section	.nv.callgraph,"",@"SHT_CUDA_CALLGRAPH"
	.align	4
	.sectionentsize	8
	.align		4
        /*0000*/ 	.word	0x00000000
	.align		4
        /*0004*/ 	.word	0xffffffff
	.align		4
        /*0008*/ 	.word	0x00000000
	.align		4
        /*000c*/ 	.word	0xfffffffe
	.align		4
        /*0010*/ 	.word	0x00000000
	.align		4
        /*0014*/ 	.word	0xfffffffd
	.align		4
        /*0018*/ 	.word	0x00000000
	.align		4
        /*001c*/ 	.word	0xfffffffc


//--------------------- .text.triton_poi_fused_add_convolution_relu_25 --------------------------
	.section	.text.triton_poi_fused_add_convolution_relu_25,"ax",@progbits
	.align	128
        .global         triton_poi_fused_add_convolution_relu_25
        .type           triton_poi_fused_add_convolution_relu_25,@function
        .size           triton_poi_fused_add_convolution_relu_25,(.L_x_1 - triton_poi_fused_add_convolution_relu_25)
        .other          triton_poi_fused_add_convolution_relu_25,@"STO_CUDA_ENTRY STV_DEFAULT"
triton_poi_fused_add_convolution_relu_25:
.text.triton_poi_fused_add_convolution_relu_25:
[----:B------:R-:W-:Y:S01]  /*0000*/  LDC R1, c[0x0][0x28] ;  /* 0x00000a00ff017b82 */ /* 0x000fe20000000800 */
[----:B------:R-:W1:Y:S07]  /*0010*/  S2R R0, SR_TID.X ;  /* 0x0000000000007919 */ /* 0x000e6e0000002100 */
[----:B------:R-:W2:Y:S01]  /*0020*/  LDC.64 R4, c[0x0][0x218] ;  /* 0x00008600ff047b82 */ /* 0x000ea20000000a00 */
[----:B------:R-:W-:Y:S01]  /*0030*/  ULDC.64 UR4, c[0x0][0x208] ;  /* 0x0000820000047ab9 */ /* 0x000fe20000000a00 */
[----:B------:R-:W3:Y:S06]  /*0040*/  S2R R7, SR_CTAID.X ;  /* 0x0000000000077919 */ /* 0x000eec0000002500 */
[----:B------:R-:W4:Y:S08]  /*0050*/  LDC.64 R8, c[0x0][0x220] ;  /* 0x00008800ff087b82 */ /* 0x000f300000000a00 */
[----:B------:R-:W5:Y:S01]  /*0060*/  LDC.64 R10, c[0x0][0x210] ;  /* 0x00008400ff0a7b82 */ /* 0x000f620000000a00 */
[----:B-1----:R-:W-:Y:S01]  /*0070*/  IMAD.SHL.U32 R0, R0, 0x2, RZ ;  /* 0x0000000200007824 */ /* 0x002fe200078e00ff */
[----:B---3--:R-:W-:-:S04]  /*0080*/  SHF.R.S32.HI R3, RZ, 0x17, R7 ;  /* 0x00000017ff037819 */ /* 0x008fc80000011407 */
[----:B------:R-:W-:Y:S02]  /*0090*/  LOP3.LUT R0, R0, 0xfe, RZ, 0xc0, !PT ;  /* 0x000000fe00007812 */ /* 0x000fe400078ec0ff */
[----:B------:R-:W-:Y:S02]  /*00a0*/  SGXT R3, R3, 0x1 ;  /* 0x000000010303781a */ /* 0x000fe40000000200 */
[----:B------:R-:W-:-:S04]  /*00b0*/  LEA R0, R7, R0, 0x8 ;  /* 0x0000000007007211 */ /* 0x000fc800078e40ff */
[----:B------:R-:W-:-:S04]  /*00c0*/  LEA.HI R3, R3, R0, RZ, 0x4 ;  /* 0x0000000003037211 */ /* 0x000fc800078f20ff */
[--C-:B------:R-:W-:Y:S02]  /*00d0*/  SHF.R.S32.HI R7, RZ, 0x4, R3.reuse ;  /* 0x00000004ff077819 */ /* 0x100fe40000011403 */
[----:B------:R-:W-:Y:S02]  /*00e0*/  SHF.R.S32.HI R6, RZ, 0x1f, R3 ;  /* 0x0000001fff067819 */ /* 0x000fe40000011403 */
[----:B------:R-:W1:Y:S02]  /*00f0*/  LDC.64 R2, c[0x0][0x228] ;  /* 0x00008a00ff027b82 */ /* 0x000e640000000a00 */
[----:B------:R-:W-:-:S04]  /*0100*/  LEA.HI R6, R6, R7, RZ, 0x9 ;  /* 0x0000000706067211 */ /* 0x000fc800078f48ff */
[----:B------:R-:W-:-:S05]  /*0110*/  LOP3.LUT R6, R6, 0xfffffe00, RZ, 0xc0, !PT ;  /* 0xfffffe0006067812 */ /* 0x000fca00078ec0ff */
[C---:B------:R-:W-:Y:S02]  /*0120*/  IMAD.IADD R13, R7.reuse, 0x1, -R6 ;  /* 0x00000001070d7824 */ /* 0x040fe400078e0a06 */
[----:B--2---:R-:W-:-:S04]  /*0130*/  IMAD.WIDE R6, R7, 0x4, R4 ;  /* 0x0000000407067825 */ /* 0x004fc800078e0204 */
[----:B----4-:R-:W-:Y:S02]  /*0140*/  IMAD.WIDE R8, R13, 0x4, R8 ;  /* 0x000000040d087825 */ /* 0x010fe400078e0208 */
[----:B------:R-:W2:Y:S02]  /*0150*/  LDG.E.EL R6, desc[UR4][R6.64] ;  /* 0x0000000406067981 */ /* 0x000ea4000c2e1900 */
[C---:B-----5:R-:W-:Y:S02]  /*0160*/  IMAD.WIDE R4, R0.reuse, 0x4, R10 ;  /* 0x0000000400047825 */ /* 0x060fe400078e020a */
[----:B------:R-:W2:Y:S01]  /*0170*/  LDG.E.EL R9, desc[UR4][R8.64] ;  /* 0x0000000408097981 */ /* 0x000ea2000c2e1900 */
[----:B------:R-:W3:Y:S01]  /*0180*/  LDC.64 R10, c[0x0][0x230] ;  /* 0x00008c00ff0a7b82 */ /* 0x000ee20000000a00 */
[----:B-1----:R-:W-:Y:S02]  /*0190*/  IMAD.WIDE R2, R0, 0x4, R2 ;  /* 0x0000000400027825 */ /* 0x002fe400078e0202 */
[----:B------:R-:W4:Y:S04]  /*01a0*/  LDG.E.64 R4, desc[UR4][R4.64] ;  /* 0x0000000404047981 */ /* 0x000f28000c1e1b00 */
[----:B------:R-:W5:Y:S01]  /*01b0*/  LDG.E.64 R2, desc[UR4][R2.64] ;  /* 0x0000000402027981 */ /* 0x000f62000c1e1b00 */
[----:B--2---:R-:W-:Y:S01]  /*01c0*/  FADD R12, R6, R9 ;  /* 0x00000009060c7221 */ /* 0x004fe20000000000 */
[----:B---3--:R-:W-:-:S04]  /*01d0*/  IMAD.WIDE R6, R0, 0x4, R10 ;  /* 0x0000000400067825 */ /* 0x008fc800078e020a */
[--C-:B----4-:R-:W-:Y:S01]  /*01e0*/  FADD R13, R4, R12.reuse ;  /* 0x0000000c040d7221 */ /* 0x110fe20000000000 */
[----:B------:R-:W-:-:S04]  /*01f0*/  FADD R12, R5, R12 ;  /* 0x0000000c050c7221 */ /* 0x000fc80000000000 */
[----:B-----5:R-:W-:Y:S01]  /*0200*/  FSETP.GEU.AND P0, PT, R13, -R2, PT ;  /* 0x800000020d00720b */ /* 0x020fe20003f0e000 */
[----:B------:R-:W-:Y:S01]  /*0210*/  FADD R13, R2, R13 ;  /* 0x0000000d020d7221 */ /* 0x000fe20000000000 */
[----:B------:R-:W-:Y:S01]  /*0220*/  FADD R14, R3, R12 ;  /* 0x0000000c030e7221 */ /* 0x000fe20000000000 */
[----:B------:R-:W-:-:S03]  /*0230*/  FSETP.GEU.AND P1, PT, R12, -R3, PT ;  /* 0x800000030c00720b */ /* 0x000fc60003f2e000 */
[----:B------:R-:W-:Y:S02]  /*0240*/  FSEL R4, R13, RZ, P0 ;  /* 0x000000ff0d047208 */ /* 0x000fe40000000000 */
[----:B------:R-:W-:-:S05]  /*0250*/  FSEL R5, R14, RZ, P1 ;  /* 0x000000ff0e057208 */ /* 0x000fca0000800000 */
[----:B------:R-:W-:Y:S01]  /*0260*/  STG.E.64 desc[UR4][R6.64], R4 ;  /* 0x0000000406007986 */ /* 0x000fe2000c101b04 */
[----:B------:R-:W-:Y:S05]  /*0270*/  EXIT ;  /* 0x000000000000794d */ /* 0x000fea0003800000 */
.L_x_0:
[----:B------:R-:W-:-:S00]  /*0280*/  BRA `(.L_x_0) ;  /* 0xfffffffc00fc7947 */ /* 0x000fc0000383ffff */
[----:B------:R-:W-:-:S00]  /*0290*/  NOP ;  /* 0x0000000000007918 */ /* 0x000fc00000000000 */
        /* <DEDUP_REMOVED lines=14> */
.L_x_1:


//--------------------- .nv.constant0.triton_poi_fused_add_convolution_relu_25 --------------------------
	.section	.nv.constant0.triton_poi_fused_add_convolution_relu_25,"a",@progbits
	.sectionflags	@""
	.align	4
.nv.constant0.triton_poi_fused_add_convolution_relu_25:
	.zero		572
